//
// Generated by NVIDIA NVVM Compiler
//
// Compiler Build ID: CL-36424714
// Cuda compilation tools, release 13.0, V13.0.88
// Based on NVVM 20.0.0
//

.version 9.0
.target sm_100
.address_size 64

	// .globl	_Z4SiLUPKfPfi

.visible .entry _Z4SiLUPKfPfi(
	.param .u64 .ptr .align 1 _Z4SiLUPKfPfi_param_0,
	.param .u64 .ptr .align 1 _Z4SiLUPKfPfi_param_1,
	.param .u32 _Z4SiLUPKfPfi_param_2
)
{
	.reg .pred 	%p<2>;
	.reg .b32 	%r<8>;
	.reg .b32 	%f<16>;
	.reg .b64 	%rd<8>;

	ld.param.u64 	%rd1, [_Z4SiLUPKfPfi_param_0];
	ld.param.u64 	%rd2, [_Z4SiLUPKfPfi_param_1];
	ld.param.u32 	%r2, [_Z4SiLUPKfPfi_param_2];
	mov.u32 	%r3, %ntid.x;
	mov.u32 	%r4, %ctaid.x;
	mov.u32 	%r5, %tid.x;
	mad.lo.s32 	%r1, %r3, %r4, %r5;
	setp.ge.s32 	%p1, %r1, %r2;
	@%p1 bra 	$L__BB0_2;
	cvta.to.global.u64 	%rd3, %rd1;
	cvta.to.global.u64 	%rd4, %rd2;
	mul.wide.s32 	%rd5, %r1, 4;
	add.s64 	%rd6, %rd3, %rd5;
	ld.global.f32 	%f1, [%rd6];
	fma.rn.f32 	%f2, %f1, 0fBBBB989D, 0f3F000000;
	cvt.sat.f32.f32 	%f3, %f2;
	mov.f32 	%f4, 0f4B400001;
	mov.f32 	%f5, 0f437C0000;
	fma.rm.f32 	%f6, %f3, %f5, %f4;
	add.f32 	%f7, %f6, 0fCB40007F;
	neg.f32 	%f8, %f7;
	fma.rn.f32 	%f9, %f1, 0fBFB8AA3B, %f8;
	fma.rn.f32 	%f10, %f1, 0fB2A57060, %f9;
	mov.b32 	%r6, %f6;
	shl.b32 	%r7, %r6, 23;
	mov.b32 	%f11, %r7;
	ex2.approx.ftz.f32 	%f12, %f10;
	fma.rn.f32 	%f13, %f12, %f11, 0f3F800000;
	rcp.rn.f32 	%f14, %f13;
	mul.f32 	%f15, %f1, %f14;
	add.s64 	%rd7, %rd4, %rd5;
	st.global.f32 	[%rd7], %f15;
$L__BB0_2:
	ret;

}


// ===== COMPILED SASS (sm_100) =====

	.target	sm_100

	.elftype	@"ET_EXEC"


//--------------------- .note.nv.tkinfo           --------------------------
	.section	.note.nv.tkinfo,"",@"SHT_NOTE"
	.sectionflags	@"SHF_NOTE_NV_TKINFO"
	.tkinfo
        /*0018*/ 	.word	0x00000002
        /*0030*/ 	.string	""
        /*0030*/ 	.string	"ptxas"
        /*0030*/ 	.string	"Cuda compilation tools, release 13.0, V13.0.88"
        /*0030*/ 	.string	"Build cuda_13.0.r13.0/compiler.36424714_0"
        /*0030*/ 	.string	"-arch sm_100 -m 64 "



//--------------------- .note.nv.cuinfo           --------------------------
	.section	.note.nv.cuinfo,"",@"SHT_NOTE"
	.sectionflags	@"SHF_NOTE_NV_CUINFO"
        /*0018*/ 	.short	0x0002
        /*001a*/ 	.short	0x0064
        /*001c*/ 	.short	0x0082
	.zero		2


//--------------------- .nv.info                  --------------------------
	.section	.nv.info,"",@"SHT_CUDA_INFO"
	.align	4


	//----- nvinfo : EIATTR_REGCOUNT
	.align		4
        /*0000*/ 	.byte	0x04, 0x2f
        /*0002*/ 	.short	(.L_1 - .L_0)
	.align		4
.L_0:
        /*0004*/ 	.word	index@(_Z4SiLUPKfPfi)
        /*0008*/ 	.word	0x0000000f


	//----- nvinfo : EIATTR_FRAME_SIZE
	.align		4
.L_1:
        /*000c*/ 	.byte	0x04, 0x11
        /*000e*/ 	.short	(.L_3 - .L_2)
	.align		4
.L_2:
        /*0010*/ 	.word	index@($__internal_0_$__cuda_sm20_rcp_rn_f32_slowpath)
        /*0014*/ 	.word	0x00000000


	//----- nvinfo : EIATTR_FRAME_SIZE
	.align		4
.L_3:
        /*0018*/ 	.byte	0x04, 0x11
        /*001a*/ 	.short	(.L_5 - .L_4)
	.align		4
.L_4:
        /*001c*/ 	.word	index@(_Z4SiLUPKfPfi)
        /*0020*/ 	.word	0x00000000


	//----- nvinfo : EIATTR_MIN_STACK_SIZE
	.align		4
.L_5:
        /*0024*/ 	.byte	0x04, 0x12
        /*0026*/ 	.short	(.L_7 - .L_6)
	.align		4
.L_6:
        /*0028*/ 	.word	index@(_Z4SiLUPKfPfi)
        /*002c*/ 	.word	0x00000000
.L_7:


//--------------------- .nv.compat                --------------------------
	.section	.nv.compat,"",@"SHT_CUDA_COMPAT_INFO"
	.align	4
        /*0000*/ 	.byte	0x02, 0x09, 0x00, 0x00, 0x02, 0x02, 0x01, 0x00, 0x02, 0x05, 0x05, 0x00, 0x03, 0x07, 0x01, 0x01
        /*0010*/ 	.byte	0x02, 0x03, 0x00, 0x00, 0x02, 0x06, 0x01, 0x00, 0x04, 0x0b, 0x08, 0x00, 0x09, 0x00, 0x00, 0x00
        /*0020*/ 	.byte	0x00, 0x00, 0x00, 0x00


//--------------------- .nv.info._Z4SiLUPKfPfi    --------------------------
	.section	.nv.info._Z4SiLUPKfPfi,"",@"SHT_CUDA_INFO"
	.sectionflags	@""
	.align	4


	//----- nvinfo : EIATTR_CUDA_API_VERSION
	.align		4
        /*0000*/ 	.byte	0x04, 0x37
        /*0002*/ 	.short	(.L_9 - .L_8)
.L_8:
        /*0004*/ 	.word	0x00000082


	//----- nvinfo : EIATTR_KPARAM_INFO
	.align		4
.L_9:
        /*0008*/ 	.byte	0x04, 0x17
        /*000a*/ 	.short	(.L_11 - .L_10)
.L_10:
        /*000c*/ 	.word	0x00000000
        /*0010*/ 	.short	0x0002
        /*0012*/ 	.short	0x0010
        /*0014*/ 	.byte	0x00, 0xf0, 0x11, 0x00


	//----- nvinfo : EIATTR_KPARAM_INFO
	.align		4
.L_11:
        /*0018*/ 	.byte	0x04, 0x17
        /*001a*/ 	.short	(.L_13 - .L_12)
.L_12:
        /*001c*/ 	.word	0x00000000
        /*0020*/ 	.short	0x0001
        /*0022*/ 	.short	0x0008
        /*0024*/ 	.byte	0x00, 0xf5, 0x21, 0x00


	//----- nvinfo : EIATTR_KPARAM_INFO
	.align		4
.L_13:
        /*0028*/ 	.byte	0x04, 0x17
        /*002a*/ 	.short	(.L_15 - .L_14)
.L_14:
        /*002c*/ 	.word	0x00000000
        /*0030*/ 	.short	0x0000
        /*0032*/ 	.short	0x0000
        /*0034*/ 	.byte	0x00, 0xf5, 0x21, 0x00


	//----- nvinfo : EIATTR_SPARSE_MMA_MASK
	.align		4
.L_15:
        /*0038*/ 	.byte	0x03, 0x50
        /*003a*/ 	.short	0x0000


	//----- nvinfo : EIATTR_MAXREG_COUNT
	.align		4
        /*003c*/ 	.byte	0x03, 0x1b
        /*003e*/ 	.short	0x00ff


	//----- nvinfo : EIATTR_MERCURY_ISA_VERSION
	.align		4
        /*0040*/ 	.byte	0x03, 0x5f
        /*0042*/ 	.short	0x0101


	//----- nvinfo : EIATTR_VRC_CTA_INIT_COUNT
	.align		4
        /*0044*/ 	.byte	0x02, 0x4a
	.zero		1
	.zero		1


	//----- nvinfo : EIATTR_EXIT_INSTR_OFFSETS
	.align		4
        /*0048*/ 	.byte	0x04, 0x1c
        /*004a*/ 	.short	(.L_17 - .L_16)


	//   ....[0]....
.L_16:
        /*004c*/ 	.word	0x00000070


	//   ....[1]....
        /*0050*/ 	.word	0x00000270


	//----- nvinfo : EIATTR_CRS_STACK_SIZE
	.align		4
.L_17:
        /*0054*/ 	.byte	0x04, 0x1e
        /*0056*/ 	.short	(.L_19 - .L_18)
.L_18:
        /*0058*/ 	.word	0x00000000


	//----- nvinfo : EIATTR_CBANK_PARAM_SIZE
	.align		4
.L_19:
        /*005c*/ 	.byte	0x03, 0x19
        /*005e*/ 	.short	0x0014


	//----- nvinfo : EIATTR_PARAM_CBANK
	.align		4
        /*0060*/ 	.byte	0x04, 0x0a
        /*0062*/ 	.short	(.L_21 - .L_20)
	.align		4
.L_20:
        /*0064*/ 	.word	index@(.nv.constant0._Z4SiLUPKfPfi)
        /*0068*/ 	.short	0x0380
        /*006a*/ 	.short	0x0014


	//----- nvinfo : EIATTR_SW_WAR
	.align		4
.L_21:
        /*006c*/ 	.byte	0x04, 0x36
        /*006e*/ 	.short	(.L_23 - .L_22)
.L_22:
        /*0070*/ 	.word	0x00000008
.L_23:


//--------------------- .nv.callgraph             --------------------------
	.section	.nv.callgraph,"",@"SHT_CUDA_CALLGRAPH"
	.align	4
	.sectionentsize	8
	.align		4
        /*0000*/ 	.word	0x00000000
	.align		4
        /*0004*/ 	.word	0xffffffff
	.align		4
        /*0008*/ 	.word	0x00000000
	.align		4
        /*000c*/ 	.word	0xfffffffe
	.align		4
        /*0010*/ 	.word	0x00000000
	.align		4
        /*0014*/ 	.word	0xfffffffd
	.align		4
        /*0018*/ 	.word	0x00000000
	.align		4
        /*001c*/ 	.word	0xfffffffc


//--------------------- .text._Z4SiLUPKfPfi       --------------------------
	.section	.text._Z4SiLUPKfPfi,"ax",@progbits
	.align	128
        .global         _Z4SiLUPKfPfi
        .type           _Z4SiLUPKfPfi,@function
        .size           _Z4SiLUPKfPfi,(.L_x_8 - _Z4SiLUPKfPfi)
        .other          _Z4SiLUPKfPfi,@"STO_CUDA_ENTRY STV_DEFAULT"
_Z4SiLUPKfPfi:
.text._Z4SiLUPKfPfi:
[----:B------:R-:W-:Y:S01]  /*0000*/  LDC R1, c[0x0][0x37c] ;  /* 0x0000df00ff017b82 */ /* 0x000fe20000000800 */
[----:B------:R-:W0:Y:S01]  /*0010*/  S2R R3, SR_CTAID.X ;  /* 0x0000000000037919 */ /* 0x000e220000002500 */
[----:B------:R-:W0:Y:S01]  /*0020*/  LDCU UR4, c[0x0][0x360] ;  /* 0x00006c00ff0477ac */ /* 0x000e220008000800 */
[----:B------:R-:W0:Y:S01]  /*0030*/  S2R R0, SR_TID.X ;  /* 0x0000000000007919 */ /* 0x000e220000002100 */
[----:B------:R-:W1:Y:S01]  /*0040*/  LDCU UR5, c[0x0][0x390] ;  /* 0x00007200ff0577ac */ /* 0x000e620008000800 */
[----:B0-----:R-:W-:-:S05]  /*0050*/  IMAD R3, R3, UR4, R0 ;  /* 0x0000000403037c24 */ /* 0x001fca000f8e0200 */
[----:B-1----:R-:W-:-:S13]  /*0060*/  ISETP.GE.AND P0, PT, R3, UR5, PT ;  /* 0x0000000503007c0c */ /* 0x002fda000bf06270 */
[----:B------:R-:W-:Y:S05]  /*0070*/  @P0 EXIT ;  /* 0x000000000000094d */ /* 0x000fea0003800000 */
[----:B------:R-:W0:Y:S01]  /*0080*/  LDC.64 R4, c[0x0][0x380] ;  /* 0x0000e000ff047b82 */ /* 0x000e220000000a00 */
[----:B------:R-:W1:Y:S01]  /*0090*/  LDCU.64 UR4, c[0x0][0x358] ;  /* 0x00006b00ff0477ac */ /* 0x000e620008000a00 */
[----:B0-----:R-:W-:-:S06]  /*00a0*/  IMAD.WIDE R4, R3, 0x4, R4 ;  /* 0x0000000403047825 */ /* 0x001fcc00078e0204 */
[----:B-1----:R-:W2:Y:S01]  /*00b0*/  LDG.E R4, desc[UR4][R4.64] ;  /* 0x0000000404047981 */ /* 0x002ea2000c1e1900 */
[----:B------:R-:W-:Y:S01]  /*00c0*/  IMAD.MOV.U32 R7, RZ, RZ, 0x3bbb989d ;  /* 0x3bbb989dff077424 */ /* 0x000fe200078e00ff */
[----:B------:R-:W-:Y:S01]  /*00d0*/  BSSY.RECONVERGENT B0, `(.L_x_0) ;  /* 0x0000015000007945 */ /* 0x000fe20003800200 */
[----:B------:R-:W-:Y:S02]  /*00e0*/  IMAD.MOV.U32 R9, RZ, RZ, 0x437c0000 ;  /* 0x437c0000ff097424 */ /* 0x000fe400078e00ff */
[----:B--2---:R-:W-:-:S04]  /*00f0*/  FFMA.SAT R0, R4, -R7, 0.5 ;  /* 0x3f00000004007423 */ /* 0x004fc80000002807 */
[----:B------:R-:W-:-:S04]  /*0100*/  FFMA.RM R0, R0, R9, 12582913 ;  /* 0x4b40000100007423 */ /* 0x000fc80000004009 */
[C---:B------:R-:W-:Y:S01]  /*0110*/  FADD R7, R0.reuse, -12583039 ;  /* 0xcb40007f00077421 */ /* 0x040fe20000000000 */
[----:B------:R-:W-:-:S03]  /*0120*/  SHF.L.U32 R0, R0, 0x17, RZ ;  /* 0x0000001700007819 */ /* 0x000fc600000006ff */
[----:B------:R-:W-:-:S04]  /*0130*/  FFMA R7, R4, -1.4426950216293334961, -R7 ;  /* 0xbfb8aa3b04077823 */ /* 0x000fc80000000807 */
[----:B------:R-:W-:-:S06]  /*0140*/  FFMA R7, R4, -1.925963033500011079e-08, R7 ;  /* 0xb2a5706004077823 */ /* 0x000fcc0000000007 */
[----:B------:R-:W0:Y:S02]  /*0150*/  MUFU.EX2 R7, R7 ;  /* 0x0000000700077308 */ /* 0x000e240000000800 */
[----:B0-----:R-:W-:-:S04]  /*0160*/  FFMA R0, R0, R7, 1 ;  /* 0x3f80000000007423 */ /* 0x001fc80000000007 */
[----:B------:R-:W-:-:S05]  /*0170*/  VIADD R2, R0, 0x1800000 ;  /* 0x0180000000027836 */ /* 0x000fca0000000000 */
[----:B------:R-:W-:-:S04]  /*0180*/  LOP3.LUT R2, R2, 0x7f800000, RZ, 0xc0, !PT ;  /* 0x7f80000002027812 */ /* 0x000fc800078ec0ff */
[----:B------:R-:W-:-:S13]  /*0190*/  ISETP.GT.U32.AND P0, PT, R2, 0x1ffffff, PT ;  /* 0x01ffffff0200780c */ /* 0x000fda0003f04070 */
[----:B------:R-:W-:Y:S05]  /*01a0*/  @P0 BRA `(.L_x_1) ;  /* 0x00000000000c0947 */ /* 0x000fea0003800000 */
[----:B------:R-:W-:-:S07]  /*01b0*/  MOV R6, 0x1d0 ;  /* 0x000001d000067802 */ /* 0x000fce0000000f00 */
[----:B------:R-:W-:Y:S05]  /*01c0*/  CALL.REL.NOINC `($__internal_0_$__cuda_sm20_rcp_rn_f32_slowpath) ;  /* 0x00000000002c7944 */ /* 0x000fea0003c00000 */
[----:B------:R-:W-:Y:S05]  /*01d0*/  BRA `(.L_x_2) ;  /* 0x0000000000107947 */ /* 0x000fea0003800000 */
.L_x_1:
[----:B------:R-:W0:Y:S02]  /*01e0*/  MUFU.RCP R5, R0 ;  /* 0x0000000000057308 */ /* 0x000e240000001000 */
[----:B0-----:R-:W-:-:S04]  /*01f0*/  FFMA R2, R0, R5, -1 ;  /* 0xbf80000000027423 */ /* 0x001fc80000000005 */
[----:B------:R-:W-:-:S04]  /*0200*/  FADD.FTZ R2, -R2, -RZ ;  /* 0x800000ff02027221 */ /* 0x000fc80000010100 */
[----:B------:R-:W-:-:S07]  /*0210*/  FFMA R5, R5, R2, R5 ;  /* 0x0000000205057223 */ /* 0x000fce0000000005 */
.L_x_2:
[----:B------:R-:W-:Y:S05]  /*0220*/  BSYNC.RECONVERGENT B0 ;  /* 0x0000000000007941 */ /* 0x000fea0003800200 */
.L_x_0:
[----:B------:R-:W0:Y:S01]  /*0230*/  LDC.64 R6, c[0x0][0x388] ;  /* 0x0000e200ff067b82 */ /* 0x000e220000000a00 */
[----:B------:R-:W-:Y:S01]  /*0240*/  FMUL R5, R4, R5 ;  /* 0x0000000504057220 */ /* 0x000fe20000400000 */
[----:B0-----:R-:W-:-:S05]  /*0250*/  IMAD.WIDE R2, R3, 0x4, R6 ;  /* 0x0000000403027825 */ /* 0x001fca00078e0206 */
[----:B------:R-:W-:Y:S01]  /*0260*/  STG.E desc[UR4][R2.64], R5 ;  /* 0x0000000502007986 */ /* 0x000fe2000c101904 */
[----:B------:R-:W-:Y:S05]  /*0270*/  EXIT ;  /* 0x000000000000794d */ /* 0x000fea0003800000 */
        .weak           $__internal_0_$__cuda_sm20_rcp_rn_f32_slowpath
        .type           $__internal_0_$__cuda_sm20_rcp_rn_f32_slowpath,@function
        .size           $__internal_0_$__cuda_sm20_rcp_rn_f32_slowpath,(.L_x_8 - $__internal_0_$__cuda_sm20_rcp_rn_f32_slowpath)
$__internal_0_$__cuda_sm20_rcp_rn_f32_slowpath:
[----:B------:R-:W-:Y:S01]  /*0280*/  IMAD.SHL.U32 R2, R0, 0x2, RZ ;  /* 0x0000000200027824 */ /* 0x000fe200078e00ff */
[----:B------:R-:W-:Y:S04]  /*0290*/  BSSY.RECONVERGENT B1, `(.L_x_3) ;  /* 0x0000030000017945 */ /* 0x000fe80003800200 */
[----:B------:R-:W-:-:S04]  /*02a0*/  SHF.R.U32.HI R2, RZ, 0x18, R2 ;  /* 0x00000018ff027819 */ /* 0x000fc80000011602 */
[----:B------:R-:W-:-:S13]  /*02b0*/  ISETP.NE.U32.AND P0, PT, R2, RZ, PT ;  /* 0x000000ff0200720c */ /* 0x000fda0003f05070 */
[----:B------:R-:W-:Y:S05]  /*02c0*/  @P0 BRA `(.L_x_4) ;  /* 0x0000000000280947 */ /* 0x000fea0003800000 */
[----:B------:R-:W-:-:S04]  /*02d0*/  SHF.L.U32 R2, R0, 0x1, RZ ;  /* 0x0000000100027819 */ /* 0x000fc800000006ff */
[----:B------:R-:W-:-:S13]  /*02e0*/  ISETP.NE.AND P0, PT, R2, RZ, PT ;  /* 0x000000ff0200720c */ /* 0x000fda0003f05270 */
[----:B------:R-:W-:Y:S01]  /*02f0*/  @P0 FFMA R7, R0, 1.84467440737095516160e+19, RZ ;  /* 0x5f80000000070823 */ /* 0x000fe200000000ff */
[----:B------:R-:W-:Y:S08]  /*0300*/  @!P0 MUFU.RCP R5, R0 ;  /* 0x0000000000058308 */ /* 0x000ff00000001000 */
[----:B------:R-:W0:Y:S02]  /*0310*/  @P0 MUFU.RCP R2, R7 ;  /* 0x0000000700020308 */ /* 0x000e240000001000 */
[----:B0-----:R-:W-:-:S04]  /*0320*/  @P0 FFMA R8, R7, R2, -1 ;  /* 0xbf80000007080423 */ /* 0x001fc80000000002 */
[----:B------:R-:W-:-:S04]  /*0330*/  @P0 FADD.FTZ R9, -R8, -RZ ;  /* 0x800000ff08090221 */ /* 0x000fc80000010100 */
[----:B------:R-:W-:-:S04]  /*0340*/  @P0 FFMA R2, R2, R9, R2 ;  /* 0x0000000902020223 */ /* 0x000fc80000000002 */
[----:B------:R-:W-:Y:S01]  /*0350*/  @P0 FFMA R5, R2, 1.84467440737095516160e+19, RZ ;  /* 0x5f80000002050823 */ /* 0x000fe200000000ff */
[----:B------:R-:W-:Y:S06]  /*0360*/  BRA `(.L_x_5) ;  /* 0x0000000000887947 */ /* 0x000fec0003800000 */
.L_x_4:
[----:B------:R-:W-:-:S05]  /*0370*/  VIADD R5, R2, 0xffffff03 ;  /* 0xffffff0302057836 */ /* 0x000fca0000000000 */
[----:B------:R-:W-:-:S13]  /*0380*/  ISETP.GT.U32.AND P0, PT, R5, 0x1, PT ;  /* 0x000000010500780c */ /* 0x000fda0003f04070 */
[----:B------:R-:W-:Y:S05]  /*0390*/  @P0 BRA `(.L_x_6) ;  /* 0x0000000000780947 */ /* 0x000fea0003800000 */
[----:B------:R-:W-:Y:S01]  /*03a0*/  LOP3.LUT R7, R0, 0x7fffff, RZ, 0xc0, !PT ;  /* 0x007fffff00077812 */ /* 0x000fe200078ec0ff */
[----:B------:R-:W-:-:S03]  /*03b0*/  HFMA2 R12, -RZ, RZ, 0, 1.78813934326171875e-07 ;  /* 0x00000003ff0c7431 */ /* 0x000fc600000001ff */
[----:B------:R-:W-:-:S04]  /*03c0*/  LOP3.LUT R7, R7, 0x3f800000, RZ, 0xfc, !PT ;  /* 0x3f80000007077812 */ /* 0x000fc800078efcff */
[----:B------:R-:W0:Y:S01]  /*03d0*/  MUFU.RCP R8, R7 ;  /* 0x0000000700087308 */ /* 0x000e220000001000 */
[----:B------:R-:W-:Y:S01]  /*03e0*/  SHF.L.U32 R11, R12, R5, RZ ;  /* 0x000000050c0b7219 */ /* 0x000fe200000006ff */
[----:B0-----:R-:W-:-:S04]  /*03f0*/  FFMA R9, R7, R8, -1 ;  /* 0xbf80000007097423 */ /* 0x001fc80000000008 */
[----:B------:R-:W-:-:S04]  /*0400*/  FADD.FTZ R9, -R9, -RZ ;  /* 0x800000ff09097221 */ /* 0x000fc80000010100 */
[CCC-:B------:R-:W-:Y:S01]  /*0410*/  FFMA.RM R10, R8.reuse, R9.reuse, R8.reuse ;  /* 0x00000009080a7223 */ /* 0x1c0fe20000004008 */
[----:B------:R-:W-:-:S04]  /*0420*/  FFMA.RP R9, R8, R9, R8 ;  /* 0x0000000908097223 */ /* 0x000fc80000008008 */
[C---:B------:R-:W-:Y:S02]  /*0430*/  LOP3.LUT R8, R10.reuse, 0x7fffff, RZ, 0xc0, !PT ;  /* 0x007fffff0a087812 */ /* 0x040fe400078ec0ff */
[----:B------:R-:W-:Y:S02]  /*0440*/  FSETP.NEU.FTZ.AND P0, PT, R10, R9, PT ;  /* 0x000000090a00720b */ /* 0x000fe40003f1d000 */
[----:B------:R-:W-:Y:S02]  /*0450*/  LOP3.LUT R8, R8, 0x800000, RZ, 0xfc, !PT ;  /* 0x0080000008087812 */ /* 0x000fe400078efcff */
[----:B------:R-:W-:Y:S02]  /*0460*/  SEL R9, RZ, 0xffffffff, !P0 ;  /* 0xffffffffff097807 */ /* 0x000fe40004000000 */
[----:B------:R-:W-:-:S03]  /*0470*/  LOP3.LUT R10, R11, R8, RZ, 0xc0, !PT ;  /* 0x000000080b0a7212 */ /* 0x000fc600078ec0ff */
[----:B------:R-:W-:Y:S01]  /*0480*/  IMAD.MOV R9, RZ, RZ, -R9 ;  /* 0x000000ffff097224 */ /* 0x000fe200078e0a09 */
[----:B------:R-:W-:-:S04]  /*0490*/  SHF.R.U32.HI R10, RZ, R5, R10 ;  /* 0x00000005ff0a7219 */ /* 0x000fc8000001160a */
[----:B------:R-:W-:Y:S02]  /*04a0*/  LOP3.LUT P1, RZ, R9, R5, R8, 0xf8, !PT ;  /* 0x0000000509ff7212 */ /* 0x000fe4000782f808 */
[C---:B------:R-:W-:Y:S02]  /*04b0*/  LOP3.LUT P0, RZ, R10.reuse, 0x1, RZ, 0xc0, !PT ;  /* 0x000000010aff7812 */ /* 0x040fe4000780c0ff */
[----:B------:R-:W-:-:S04]  /*04c0*/  LOP3.LUT P2, RZ, R10, 0x2, RZ, 0xc0, !PT ;  /* 0x000000020aff7812 */ /* 0x000fc8000784c0ff */
[----:B------:R-:W-:Y:S02]  /*04d0*/  PLOP3.LUT P0, PT, P0, P1, P2, 0xe0, 0x0 ;  /* 0x000000000000781c */ /* 0x000fe40000703c20 */
[----:B------:R-:W-:Y:S02]  /*04e0*/  LOP3.LUT P1, RZ, R0, 0x7fffff, RZ, 0xc0, !PT ;  /* 0x007fffff00ff7812 */ /* 0x000fe4000782c0ff */
[----:B------:R-:W-:-:S04]  /*04f0*/  SEL R5, RZ, 0x1, !P0 ;  /* 0x00000001ff057807 */ /* 0x000fc80004000000 */
[----:B------:R-:W-:-:S04]  /*0500*/  IADD3 R5, PT, PT, -R5, RZ, RZ ;  /* 0x000000ff05057210 */ /* 0x000fc80007ffe1ff */
[----:B------:R-:W-:Y:S01]  /*0510*/  ISETP.GE.AND P0, PT, R5, RZ, PT ;  /* 0x000000ff0500720c */ /* 0x000fe20003f06270 */
[----:B------:R-:W-:-:S05]  /*0520*/  VIADD R5, R2, 0xffffff04 ;  /* 0xffffff0402057836 */ /* 0x000fca0000000000 */
[----:B------:R-:W-:-:S07]  /*0530*/  SHF.R.U32.HI R5, RZ, R5, R8 ;  /* 0x00000005ff057219 */ /* 0x000fce0000011608 */
[----:B------:R-:W-:-:S05]  /*0540*/  @!P0 IADD3 R5, PT, PT, R5, 0x1, RZ ;  /* 0x0000000105058810 */ /* 0x000fca0007ffe0ff */
[----:B------:R-:W-:-:S05]  /*0550*/  @!P1 IMAD.SHL.U32 R5, R5, 0x2, RZ ;  /* 0x0000000205059824 */ /* 0x000fca00078e00ff */
[----:B------:R-:W-:Y:S01]  /*0560*/  LOP3.LUT R5, R5, 0x80000000, R0, 0xf8, !PT ;  /* 0x8000000005057812 */ /* 0x000fe200078ef800 */
[----:B------:R-:W-:Y:S06]  /*0570*/  BRA `(.L_x_5) ;  /* 0x0000000000047947 */ /* 0x000fec0003800000 */
.L_x_6:
[----:B------:R0:W1:Y:S02]  /*0580*/  MUFU.RCP R5, R0 ;  /* 0x0000000000057308 */ /* 0x0000640000001000 */
.L_x_5:
[----:B------:R-:W-:Y:S05]  /*0590*/  BSYNC.RECONVERGENT B1 ;  /* 0x0000000000017941 */ /* 0x000fea0003800200 */
.L_x_3:
[----:B------:R-:W-:-:S04]  /*05a0*/  MOV R7, 0x0 ;  /* 0x0000000000077802 */ /* 0x000fc80000000f00 */
[----:B01----:R-:W-:Y:S05]  /*05b0*/  RET.REL.NODEC R6 `(_Z4SiLUPKfPfi) ;  /* 0xfffffff806907950 */ /* 0x003fea0003c3ffff */
.L_x_7:
[----:B------:R-:W-:-:S00]  /*05c0*/  BRA `(.L_x_7) ;  /* 0xfffffffc00fc7947 */ /* 0x000fc0000383ffff */
[----:B------:R-:W-:-:S00]  /*05d0*/  NOP ;  /* 0x0000000000007918 */ /* 0x000fc00000000000 */
        /* <DEDUP_REMOVED lines=10> */
.L_x_8:


//--------------------- .nv.shared.reserved.0     --------------------------
	.section	.nv.shared.reserved.0,"aw",@nobits
	.weak		__nv_reservedSMEM_offset_0_alias
	.size		__nv_reservedSMEM_offset_0_alias, 0, 64
	.other		__nv_reservedSMEM_offset_0_alias,@"STO_CUDA_RESERVED_SHARED STV_DEFAULT"
__nv_reservedSMEM_offset_0_alias:
	.zero		0
	.zero		64


//--------------------- .nv.constant0._Z4SiLUPKfPfi --------------------------
	.section	.nv.constant0._Z4SiLUPKfPfi,"a",@progbits
	.sectionflags	@""
	.align	4
.nv.constant0._Z4SiLUPKfPfi:
	.zero		916


//--------------------- SYMBOLS --------------------------

	.type		.nv.reservedSmem.offset0,@object
	.size		.nv.reservedSmem.offset0,0x4
